//
// Generated by NVIDIA NVVM Compiler
//
// Compiler Build ID: CL-36424714
// Cuda compilation tools, release 13.0, V13.0.88
// Based on NVVM 20.0.0
//

.version 9.0
.target sm_100
.address_size 64

	// .globl	_Z10hello_cudai
.extern .func  (.param .b32 func_retval0) vprintf
(
	.param .b64 vprintf_param_0,
	.param .b64 vprintf_param_1
)
;
.global .align 1 .b8 $str[41] = {72, 101, 108, 108, 111, 32, 102, 114, 111, 109, 32, 67, 85, 68, 65, 32, 116, 104, 114, 101, 97, 100, 32, 37, 100, 44, 32, 105, 116, 101, 114, 97, 116, 105, 111, 110, 32, 37, 100, 10};

.visible .entry _Z10hello_cudai(
	.param .u32 _Z10hello_cudai_param_0
)
{
	.local .align 8 .b8 	__local_depot0[8];
	.reg .b64 	%SP;
	.reg .b64 	%SPL;
	.reg .pred 	%p<10>;
	.reg .b32 	%r<111>;
	.reg .b64 	%rd<15>;

	mov.u64 	%SPL, __local_depot0;
	cvta.local.u64 	%SP, %SPL;
	ld.param.u32 	%r19, [_Z10hello_cudai_param_0];
	add.u64 	%rd2, %SP, 0;
	add.u64 	%rd1, %SPL, 0;
	mov.u32 	%r1, %tid.x;
	min.s32 	%r2, %r19, 1000000;
	setp.lt.s32 	%p1, %r19, 1;
	@%p1 bra 	$L__BB0_13;
	and.b32  	%r3, %r2, 15;
	setp.lt.u32 	%p2, %r19, 16;
	mov.b32 	%r107, 0;
	@%p2 bra 	$L__BB0_4;
	and.b32  	%r107, %r2, 1048560;
	mov.b32 	%r105, 0;
	mov.u64 	%rd3, $str;
$L__BB0_3:
	.pragma "nounroll";
	st.local.v2.u32 	[%rd1], {%r1, %r105};
	cvta.global.u64 	%rd4, %rd3;
	{ // callseq 0, 0
	.param .b64 param0;
	st.param.b64 	[param0], %rd4;
	.param .b64 param1;
	st.param.b64 	[param1], %rd2;
	.param .b32 retval0;
	call.uni (retval0), 
	vprintf, 
	(
	param0, 
	param1
	);
	ld.param.b32 	%r22, [retval0];
	} // callseq 0
	add.s32 	%r24, %r105, 1;
	st.local.v2.u32 	[%rd1], {%r1, %r24};
	{ // callseq 1, 0
	.param .b64 param0;
	st.param.b64 	[param0], %rd4;
	.param .b64 param1;
	st.param.b64 	[param1], %rd2;
	.param .b32 retval0;
	call.uni (retval0), 
	vprintf, 
	(
	param0, 
	param1
	);
	ld.param.b32 	%r25, [retval0];
	} // callseq 1
	add.s32 	%r27, %r105, 2;
	st.local.v2.u32 	[%rd1], {%r1, %r27};
	{ // callseq 2, 0
	.param .b64 param0;
	st.param.b64 	[param0], %rd4;
	.param .b64 param1;
	st.param.b64 	[param1], %rd2;
	.param .b32 retval0;
	call.uni (retval0), 
	vprintf, 
	(
	param0, 
	param1
	);
	ld.param.b32 	%r28, [retval0];
	} // callseq 2
	add.s32 	%r30, %r105, 3;
	st.local.v2.u32 	[%rd1], {%r1, %r30};
	{ // callseq 3, 0
	.param .b64 param0;
	st.param.b64 	[param0], %rd4;
	.param .b64 param1;
	st.param.b64 	[param1], %rd2;
	.param .b32 retval0;
	call.uni (retval0), 
	vprintf, 
	(
	param0, 
	param1
	);
	ld.param.b32 	%r31, [retval0];
	} // callseq 3
	add.s32 	%r33, %r105, 4;
	st.local.v2.u32 	[%rd1], {%r1, %r33};
	{ // callseq 4, 0
	.param .b64 param0;
	st.param.b64 	[param0], %rd4;
	.param .b64 param1;
	st.param.b64 	[param1], %rd2;
	.param .b32 retval0;
	call.uni (retval0), 
	vprintf, 
	(
	param0, 
	param1
	);
	ld.param.b32 	%r34, [retval0];
	} // callseq 4
	add.s32 	%r36, %r105, 5;
	st.local.v2.u32 	[%rd1], {%r1, %r36};
	{ // callseq 5, 0
	.param .b64 param0;
	st.param.b64 	[param0], %rd4;
	.param .b64 param1;
	st.param.b64 	[param1], %rd2;
	.param .b32 retval0;
	call.uni (retval0), 
	vprintf, 
	(
	param0, 
	param1
	);
	ld.param.b32 	%r37, [retval0];
	} // callseq 5
	add.s32 	%r39, %r105, 6;
	st.local.v2.u32 	[%rd1], {%r1, %r39};
	{ // callseq 6, 0
	.param .b64 param0;
	st.param.b64 	[param0], %rd4;
	.param .b64 param1;
	st.param.b64 	[param1], %rd2;
	.param .b32 retval0;
	call.uni (retval0), 
	vprintf, 
	(
	param0, 
	param1
	);
	ld.param.b32 	%r40, [retval0];
	} // callseq 6
	add.s32 	%r42, %r105, 7;
	st.local.v2.u32 	[%rd1], {%r1, %r42};
	{ // callseq 7, 0
	.param .b64 param0;
	st.param.b64 	[param0], %rd4;
	.param .b64 param1;
	st.param.b64 	[param1], %rd2;
	.param .b32 retval0;
	call.uni (retval0), 
	vprintf, 
	(
	param0, 
	param1
	);
	ld.param.b32 	%r43, [retval0];
	} // callseq 7
	add.s32 	%r45, %r105, 8;
	st.local.v2.u32 	[%rd1], {%r1, %r45};
	{ // callseq 8, 0
	.param .b64 param0;
	st.param.b64 	[param0], %rd4;
	.param .b64 param1;
	st.param.b64 	[param1], %rd2;
	.param .b32 retval0;
	call.uni (retval0), 
	vprintf, 
	(
	param0, 
	param1
	);
	ld.param.b32 	%r46, [retval0];
	} // callseq 8
	add.s32 	%r48, %r105, 9;
	st.local.v2.u32 	[%rd1], {%r1, %r48};
	{ // callseq 9, 0
	.param .b64 param0;
	st.param.b64 	[param0], %rd4;
	.param .b64 param1;
	st.param.b64 	[param1], %rd2;
	.param .b32 retval0;
	call.uni (retval0), 
	vprintf, 
	(
	param0, 
	param1
	);
	ld.param.b32 	%r49, [retval0];
	} // callseq 9
	add.s32 	%r51, %r105, 10;
	st.local.v2.u32 	[%rd1], {%r1, %r51};
	{ // callseq 10, 0
	.param .b64 param0;
	st.param.b64 	[param0], %rd4;
	.param .b64 param1;
	st.param.b64 	[param1], %rd2;
	.param .b32 retval0;
	call.uni (retval0), 
	vprintf, 
	(
	param0, 
	param1
	);
	ld.param.b32 	%r52, [retval0];
	} // callseq 10
	add.s32 	%r54, %r105, 11;
	st.local.v2.u32 	[%rd1], {%r1, %r54};
	{ // callseq 11, 0
	.param .b64 param0;
	st.param.b64 	[param0], %rd4;
	.param .b64 param1;
	st.param.b64 	[param1], %rd2;
	.param .b32 retval0;
	call.uni (retval0), 
	vprintf, 
	(
	param0, 
	param1
	);
	ld.param.b32 	%r55, [retval0];
	} // callseq 11
	add.s32 	%r57, %r105, 12;
	st.local.v2.u32 	[%rd1], {%r1, %r57};
	{ // callseq 12, 0
	.param .b64 param0;
	st.param.b64 	[param0], %rd4;
	.param .b64 param1;
	st.param.b64 	[param1], %rd2;
	.param .b32 retval0;
	call.uni (retval0), 
	vprintf, 
	(
	param0, 
	param1
	);
	ld.param.b32 	%r58, [retval0];
	} // callseq 12
	add.s32 	%r60, %r105, 13;
	st.local.v2.u32 	[%rd1], {%r1, %r60};
	{ // callseq 13, 0
	.param .b64 param0;
	st.param.b64 	[param0], %rd4;
	.param .b64 param1;
	st.param.b64 	[param1], %rd2;
	.param .b32 retval0;
	call.uni (retval0), 
	vprintf, 
	(
	param0, 
	param1
	);
	ld.param.b32 	%r61, [retval0];
	} // callseq 13
	add.s32 	%r63, %r105, 14;
	st.local.v2.u32 	[%rd1], {%r1, %r63};
	{ // callseq 14, 0
	.param .b64 param0;
	st.param.b64 	[param0], %rd4;
	.param .b64 param1;
	st.param.b64 	[param1], %rd2;
	.param .b32 retval0;
	call.uni (retval0), 
	vprintf, 
	(
	param0, 
	param1
	);
	ld.param.b32 	%r64, [retval0];
	} // callseq 14
	add.s32 	%r66, %r105, 15;
	st.local.v2.u32 	[%rd1], {%r1, %r66};
	{ // callseq 15, 0
	.param .b64 param0;
	st.param.b64 	[param0], %rd4;
	.param .b64 param1;
	st.param.b64 	[param1], %rd2;
	.param .b32 retval0;
	call.uni (retval0), 
	vprintf, 
	(
	param0, 
	param1
	);
	ld.param.b32 	%r67, [retval0];
	} // callseq 15
	add.s32 	%r105, %r105, 16;
	setp.ne.s32 	%p3, %r105, %r107;
	@%p3 bra 	$L__BB0_3;
$L__BB0_4:
	setp.eq.s32 	%p4, %r3, 0;
	@%p4 bra 	$L__BB0_13;
	and.b32  	%r8, %r2, 7;
	setp.lt.u32 	%p5, %r3, 8;
	@%p5 bra 	$L__BB0_7;
	st.local.v2.u32 	[%rd1], {%r1, %r107};
	mov.u64 	%rd6, $str;
	cvta.global.u64 	%rd7, %rd6;
	{ // callseq 16, 0
	.param .b64 param0;
	st.param.b64 	[param0], %rd7;
	.param .b64 param1;
	st.param.b64 	[param1], %rd2;
	.param .b32 retval0;
	call.uni (retval0), 
	vprintf, 
	(
	param0, 
	param1
	);
	ld.param.b32 	%r69, [retval0];
	} // callseq 16
	add.s32 	%r71, %r107, 1;
	st.local.v2.u32 	[%rd1], {%r1, %r71};
	{ // callseq 17, 0
	.param .b64 param0;
	st.param.b64 	[param0], %rd7;
	.param .b64 param1;
	st.param.b64 	[param1], %rd2;
	.param .b32 retval0;
	call.uni (retval0), 
	vprintf, 
	(
	param0, 
	param1
	);
	ld.param.b32 	%r72, [retval0];
	} // callseq 17
	add.s32 	%r74, %r107, 2;
	st.local.v2.u32 	[%rd1], {%r1, %r74};
	{ // callseq 18, 0
	.param .b64 param0;
	st.param.b64 	[param0], %rd7;
	.param .b64 param1;
	st.param.b64 	[param1], %rd2;
	.param .b32 retval0;
	call.uni (retval0), 
	vprintf, 
	(
	param0, 
	param1
	);
	ld.param.b32 	%r75, [retval0];
	} // callseq 18
	add.s32 	%r77, %r107, 3;
	st.local.v2.u32 	[%rd1], {%r1, %r77};
	{ // callseq 19, 0
	.param .b64 param0;
	st.param.b64 	[param0], %rd7;
	.param .b64 param1;
	st.param.b64 	[param1], %rd2;
	.param .b32 retval0;
	call.uni (retval0), 
	vprintf, 
	(
	param0, 
	param1
	);
	ld.param.b32 	%r78, [retval0];
	} // callseq 19
	add.s32 	%r80, %r107, 4;
	st.local.v2.u32 	[%rd1], {%r1, %r80};
	{ // callseq 20, 0
	.param .b64 param0;
	st.param.b64 	[param0], %rd7;
	.param .b64 param1;
	st.param.b64 	[param1], %rd2;
	.param .b32 retval0;
	call.uni (retval0), 
	vprintf, 
	(
	param0, 
	param1
	);
	ld.param.b32 	%r81, [retval0];
	} // callseq 20
	add.s32 	%r83, %r107, 5;
	st.local.v2.u32 	[%rd1], {%r1, %r83};
	{ // callseq 21, 0
	.param .b64 param0;
	st.param.b64 	[param0], %rd7;
	.param .b64 param1;
	st.param.b64 	[param1], %rd2;
	.param .b32 retval0;
	call.uni (retval0), 
	vprintf, 
	(
	param0, 
	param1
	);
	ld.param.b32 	%r84, [retval0];
	} // callseq 21
	add.s32 	%r86, %r107, 6;
	st.local.v2.u32 	[%rd1], {%r1, %r86};
	{ // callseq 22, 0
	.param .b64 param0;
	st.param.b64 	[param0], %rd7;
	.param .b64 param1;
	st.param.b64 	[param1], %rd2;
	.param .b32 retval0;
	call.uni (retval0), 
	vprintf, 
	(
	param0, 
	param1
	);
	ld.param.b32 	%r87, [retval0];
	} // callseq 22
	add.s32 	%r89, %r107, 7;
	st.local.v2.u32 	[%rd1], {%r1, %r89};
	{ // callseq 23, 0
	.param .b64 param0;
	st.param.b64 	[param0], %rd7;
	.param .b64 param1;
	st.param.b64 	[param1], %rd2;
	.param .b32 retval0;
	call.uni (retval0), 
	vprintf, 
	(
	param0, 
	param1
	);
	ld.param.b32 	%r90, [retval0];
	} // callseq 23
	add.s32 	%r107, %r107, 8;
$L__BB0_7:
	setp.eq.s32 	%p6, %r8, 0;
	@%p6 bra 	$L__BB0_13;
	and.b32  	%r11, %r2, 3;
	setp.lt.u32 	%p7, %r8, 4;
	@%p7 bra 	$L__BB0_10;
	st.local.v2.u32 	[%rd1], {%r1, %r107};
	mov.u64 	%rd9, $str;
	cvta.global.u64 	%rd10, %rd9;
	{ // callseq 24, 0
	.param .b64 param0;
	st.param.b64 	[param0], %rd10;
	.param .b64 param1;
	st.param.b64 	[param1], %rd2;
	.param .b32 retval0;
	call.uni (retval0), 
	vprintf, 
	(
	param0, 
	param1
	);
	ld.param.b32 	%r92, [retval0];
	} // callseq 24
	add.s32 	%r94, %r107, 1;
	st.local.v2.u32 	[%rd1], {%r1, %r94};
	{ // callseq 25, 0
	.param .b64 param0;
	st.param.b64 	[param0], %rd10;
	.param .b64 param1;
	st.param.b64 	[param1], %rd2;
	.param .b32 retval0;
	call.uni (retval0), 
	vprintf, 
	(
	param0, 
	param1
	);
	ld.param.b32 	%r95, [retval0];
	} // callseq 25
	add.s32 	%r97, %r107, 2;
	st.local.v2.u32 	[%rd1], {%r1, %r97};
	{ // callseq 26, 0
	.param .b64 param0;
	st.param.b64 	[param0], %rd10;
	.param .b64 param1;
	st.param.b64 	[param1], %rd2;
	.param .b32 retval0;
	call.uni (retval0), 
	vprintf, 
	(
	param0, 
	param1
	);
	ld.param.b32 	%r98, [retval0];
	} // callseq 26
	add.s32 	%r100, %r107, 3;
	st.local.v2.u32 	[%rd1], {%r1, %r100};
	{ // callseq 27, 0
	.param .b64 param0;
	st.param.b64 	[param0], %rd10;
	.param .b64 param1;
	st.param.b64 	[param1], %rd2;
	.param .b32 retval0;
	call.uni (retval0), 
	vprintf, 
	(
	param0, 
	param1
	);
	ld.param.b32 	%r101, [retval0];
	} // callseq 27
	add.s32 	%r107, %r107, 4;
$L__BB0_10:
	setp.eq.s32 	%p8, %r11, 0;
	@%p8 bra 	$L__BB0_13;
	neg.s32 	%r109, %r11;
	mov.u64 	%rd12, $str;
$L__BB0_12:
	.pragma "nounroll";
	st.local.v2.u32 	[%rd1], {%r1, %r107};
	cvta.global.u64 	%rd13, %rd12;
	{ // callseq 28, 0
	.param .b64 param0;
	st.param.b64 	[param0], %rd13;
	.param .b64 param1;
	st.param.b64 	[param1], %rd2;
	.param .b32 retval0;
	call.uni (retval0), 
	vprintf, 
	(
	param0, 
	param1
	);
	ld.param.b32 	%r103, [retval0];
	} // callseq 28
	add.s32 	%r107, %r107, 1;
	add.s32 	%r109, %r109, 1;
	setp.ne.s32 	%p9, %r109, 0;
	@%p9 bra 	$L__BB0_12;
$L__BB0_13:
	ret;

}


// ===== COMPILED SASS (sm_100) =====

	.target	sm_100

	.elftype	@"ET_EXEC"


//--------------------- .note.nv.tkinfo           --------------------------
	.section	.note.nv.tkinfo,"",@"SHT_NOTE"
	.sectionflags	@"SHF_NOTE_NV_TKINFO"
	.tkinfo
        /*0018*/ 	.word	0x00000002
        /*0030*/ 	.string	""
        /*0030*/ 	.string	"ptxas"
        /*0030*/ 	.string	"Cuda compilation tools, release 13.0, V13.0.88"
        /*0030*/ 	.string	"Build cuda_13.0.r13.0/compiler.36424714_0"
        /*0030*/ 	.string	"-arch sm_100 -m 64 "



//--------------------- .note.nv.cuinfo           --------------------------
	.section	.note.nv.cuinfo,"",@"SHT_NOTE"
	.sectionflags	@"SHF_NOTE_NV_CUINFO"
        /*0018*/ 	.short	0x0002
        /*001a*/ 	.short	0x0064
        /*001c*/ 	.short	0x0082
	.zero		2


//--------------------- .nv.info                  --------------------------
	.section	.nv.info,"",@"SHT_CUDA_INFO"
	.align	4


	//----- nvinfo : EIATTR_REGCOUNT
	.align		4
        /*0000*/ 	.byte	0x04, 0x2f
        /*0002*/ 	.short	(.L_2 - .L_1)
	.align		4
.L_1:
        /*0004*/ 	.word	index@(_Z10hello_cudai)
        /*0008*/ 	.word	0x0000001b


	//----- nvinfo : EIATTR_FRAME_SIZE
	.align		4
.L_2:
        /*000c*/ 	.byte	0x04, 0x11
        /*000e*/ 	.short	(.L_4 - .L_3)
	.align		4
.L_3:
        /*0010*/ 	.word	index@(_Z10hello_cudai)
        /*0014*/ 	.word	0x00000008


	//----- nvinfo : EIATTR_MIN_STACK_SIZE
	.align		4
.L_4:
        /*0018*/ 	.byte	0x04, 0x12
        /*001a*/ 	.short	(.L_6 - .L_5)
	.align		4
.L_5:
        /*001c*/ 	.word	index@(_Z10hello_cudai)
        /*0020*/ 	.word	0x00000008
.L_6:


//--------------------- .nv.compat                --------------------------
	.section	.nv.compat,"",@"SHT_CUDA_COMPAT_INFO"
	.align	4
        /*0000*/ 	.byte	0x02, 0x09, 0x00, 0x00, 0x02, 0x02, 0x01, 0x00, 0x02, 0x05, 0x05, 0x00, 0x03, 0x07, 0x01, 0x01
        /*0010*/ 	.byte	0x02, 0x03, 0x00, 0x00, 0x02, 0x06, 0x01, 0x00, 0x04, 0x0b, 0x08, 0x00, 0x09, 0x00, 0x00, 0x00
        /*0020*/ 	.byte	0x00, 0x00, 0x00, 0x00


//--------------------- .nv.info._Z10hello_cudai  --------------------------
	.section	.nv.info._Z10hello_cudai,"",@"SHT_CUDA_INFO"
	.sectionflags	@""
	.align	4


	//----- nvinfo : EIATTR_CUDA_API_VERSION
	.align		4
        /*0000*/ 	.byte	0x04, 0x37
        /*0002*/ 	.short	(.L_8 - .L_7)
.L_7:
        /*0004*/ 	.word	0x00000082


	//----- nvinfo : EIATTR_KPARAM_INFO
	.align		4
.L_8:
        /*0008*/ 	.byte	0x04, 0x17
        /*000a*/ 	.short	(.L_10 - .L_9)
.L_9:
        /*000c*/ 	.word	0x00000000
        /*0010*/ 	.short	0x0000
        /*0012*/ 	.short	0x0000
        /*0014*/ 	.byte	0x00, 0xf0, 0x11, 0x00


	//----- nvinfo : EIATTR_SPARSE_MMA_MASK
	.align		4
.L_10:
        /*0018*/ 	.byte	0x03, 0x50
        /*001a*/ 	.short	0x0000


	//----- nvinfo : EIATTR_MAXREG_COUNT
	.align		4
        /*001c*/ 	.byte	0x03, 0x1b
        /*001e*/ 	.short	0x00ff


	//----- nvinfo : EIATTR_EXTERNS
	.align		4
        /*0020*/ 	.byte	0x04, 0x0f
        /*0022*/ 	.short	(.L_12 - .L_11)


	//   ....[0]....
	.align		4
.L_11:
        /*0024*/ 	.word	index@(vprintf)


	//----- nvinfo : EIATTR_MERCURY_ISA_VERSION
	.align		4
.L_12:
        /*0028*/ 	.byte	0x03, 0x5f
        /*002a*/ 	.short	0x0101


	//----- nvinfo : EIATTR_VRC_CTA_INIT_COUNT
	.align		4
        /*002c*/ 	.byte	0x02, 0x4a
	.zero		1
	.zero		1


	//----- nvinfo : EIATTR_SYSCALL_OFFSETS
	.align		4
        /*0030*/ 	.byte	0x04, 0x46
        /*0032*/ 	.short	(.L_14 - .L_13)


	//   ....[0]....
.L_13:
        /*0034*/ 	.word	0x000001b0


	//   ....[1]....
        /*0038*/ 	.word	0x00000260


	//   ....[2]....
        /*003c*/ 	.word	0x00000310


	//   ....[3]....
        /*0040*/ 	.word	0x000003c0


	//   ....[4]....
        /*0044*/ 	.word	0x00000470


	//   ....[5]....
        /*0048*/ 	.word	0x00000520


	//   ....[6]....
        /*004c*/ 	.word	0x000005d0


	//   ....[7]....
        /*0050*/ 	.word	0x00000680


	//   ....[8]....
        /*0054*/ 	.word	0x00000730


	//   ....[9]....
        /*0058*/ 	.word	0x000007e0


	//   ....[10]....
        /*005c*/ 	.word	0x00000890


	//   ....[11]....
        /*0060*/ 	.word	0x00000940


	//   ....[12]....
        /*0064*/ 	.word	0x000009f0


	//   ....[13]....
        /*0068*/ 	.word	0x00000aa0


	//   ....[14]....
        /*006c*/ 	.word	0x00000b50


	//   ....[15]....
        /*0070*/ 	.word	0x00000c00


	//   ....[16]....
        /*0074*/ 	.word	0x00000d50


	//   ....[17]....
        /*0078*/ 	.word	0x00000e00


	//   ....[18]....
        /*007c*/ 	.word	0x00000eb0


	//   ....[19]....
        /*0080*/ 	.word	0x00000f60


	//   ....[20]....
        /*0084*/ 	.word	0x00001010


	//   ....[21]....
        /*0088*/ 	.word	0x000010c0


	//   ....[22]....
        /*008c*/ 	.word	0x00001170


	//   ....[23]....
        /*0090*/ 	.word	0x00001220


	//   ....[24]....
        /*0094*/ 	.word	0x00001340


	//   ....[25]....
        /*0098*/ 	.word	0x000013f0


	//   ....[26]....
        /*009c*/ 	.word	0x000014a0


	//   ....[27]....
        /*00a0*/ 	.word	0x00001550


	//   ....[28]....
        /*00a4*/ 	.word	0x00001670


	//----- nvinfo : EIATTR_EXIT_INSTR_OFFSETS
	.align		4
.L_14:
        /*00a8*/ 	.byte	0x04, 0x1c
        /*00aa*/ 	.short	(.L_16 - .L_15)


	//   ....[0]....
.L_15:
        /*00ac*/ 	.word	0x00000060


	//   ....[1]....
        /*00b0*/ 	.word	0x00000c60


	//   ....[2]....
        /*00b4*/ 	.word	0x00001250


	//   ....[3]....
        /*00b8*/ 	.word	0x00001580


	//   ....[4]....
        /*00bc*/ 	.word	0x000016b0


	//----- nvinfo : EIATTR_CRS_STACK_SIZE
	.align		4
.L_16:
        /*00c0*/ 	.byte	0x04, 0x1e
        /*00c2*/ 	.short	(.L_18 - .L_17)
.L_17:
        /*00c4*/ 	.word	0x00000000


	//----- nvinfo : EIATTR_CBANK_PARAM_SIZE
	.align		4
.L_18:
        /*00c8*/ 	.byte	0x03, 0x19
        /*00ca*/ 	.short	0x0004


	//----- nvinfo : EIATTR_PARAM_CBANK
	.align		4
        /*00cc*/ 	.byte	0x04, 0x0a
        /*00ce*/ 	.short	(.L_20 - .L_19)
	.align		4
.L_19:
        /*00d0*/ 	.word	index@(.nv.constant0._Z10hello_cudai)
        /*00d4*/ 	.short	0x0380
        /*00d6*/ 	.short	0x0004


	//----- nvinfo : EIATTR_SW_WAR
	.align		4
.L_20:
        /*00d8*/ 	.byte	0x04, 0x36
        /*00da*/ 	.short	(.L_22 - .L_21)
.L_21:
        /*00dc*/ 	.word	0x00000008
.L_22:


//--------------------- .nv.callgraph             --------------------------
	.section	.nv.callgraph,"",@"SHT_CUDA_CALLGRAPH"
	.align	4
	.sectionentsize	8
	.align		4
        /*0000*/ 	.word	0x00000000
	.align		4
        /*0004*/ 	.word	0xffffffff
	.align		4
        /*0008*/ 	.word	index@(_Z10hello_cudai)
	.align		4
        /*000c*/ 	.word	index@(vprintf)
	.align		4
        /*0010*/ 	.word	0x00000000
	.align		4
        /*0014*/ 	.word	0xfffffffe
	.align		4
        /*0018*/ 	.word	0x00000000
	.align		4
        /*001c*/ 	.word	0xfffffffd
	.align		4
        /*0020*/ 	.word	0x00000000
	.align		4
        /*0024*/ 	.word	0xfffffffc


//--------------------- .nv.constant4             --------------------------
	.section	.nv.constant4,"a",@progbits
	.align	8
	.align		8
.nv.constant4:
        /*0000*/ 	.dword	vprintf
	.align		8
        /*0008*/ 	.dword	$str


//--------------------- .text._Z10hello_cudai     --------------------------
	.section	.text._Z10hello_cudai,"ax",@progbits
	.align	128
        .global         _Z10hello_cudai
        .type           _Z10hello_cudai,@function
        .size           _Z10hello_cudai,(.L_x_35 - _Z10hello_cudai)
        .other          _Z10hello_cudai,@"STO_CUDA_ENTRY STV_DEFAULT"
_Z10hello_cudai:
.text._Z10hello_cudai:
[----:B------:R-:W0:Y:S08]  /*0000*/  LDC R1, c[0x0][0x37c] ;  /* 0x0000df00ff017b82 */ /* 0x000e300000000800 */
[----:B------:R-:W1:Y:S01]  /*0010*/  LDC R23, c[0x0][0x380] ;  /* 0x0000e000ff177b82 */ /* 0x000e620000000800 */
[----:B------:R-:W2:Y:S01]  /*0020*/  LDCU UR4, c[0x0][0x2f8] ;  /* 0x00005f00ff0477ac */ /* 0x000ea20008000800 */
[----:B0-----:R-:W-:-:S05]  /*0030*/  VIADD R1, R1, 0xfffffff8 ;  /* 0xfffffff801017836 */ /* 0x001fca0000000000 */
[----:B--2---:R-:W-:Y:S02]  /*0040*/  IADD3 R2, P0, PT, R1, UR4, RZ ;  /* 0x0000000401027c10 */ /* 0x004fe4000ff1e0ff */
[----:B-1----:R-:W-:-:S13]  /*0050*/  ISETP.GE.AND P1, PT, R23, 0x1, PT ;  /* 0x000000011700780c */ /* 0x002fda0003f26270 */
[----:B------:R-:W-:Y:S05]  /*0060*/  @!P1 EXIT ;  /* 0x000000000000994d */ /* 0x000fea0003800000 */
[----:B------:R-:W0:Y:S01]  /*0070*/  LDCU UR4, c[0x0][0x2fc] ;  /* 0x00005f80ff0477ac */ /* 0x000e220008000800 */
[----:B------:R-:W1:Y:S01]  /*0080*/  S2R R18, SR_TID.X ;  /* 0x0000000000127919 */ /* 0x000e620000002100 */
[C---:B------:R-:W-:Y:S01]  /*0090*/  ISETP.GE.U32.AND P1, PT, R23.reuse, 0x10, PT ;  /* 0x000000101700780c */ /* 0x040fe20003f26070 */
[----:B------:R-:W-:Y:S01]  /*00a0*/  HFMA2 R17, -RZ, RZ, 0, 0 ;  /* 0x00000000ff117431 */ /* 0x000fe200000001ff */
[----:B------:R-:W-:-:S04]  /*00b0*/  VIMNMX R23, PT, PT, R23, 0xf4240, PT ;  /* 0x000f424017177848 */ /* 0x000fc80003fe0100 */
[----:B------:R-:W-:Y:S01]  /*00c0*/  LOP3.LUT R24, R23, 0xf, RZ, 0xc0, !PT ;  /* 0x0000000f17187812 */ /* 0x000fe200078ec0ff */
[----:B0-----:R-:W-:-:S06]  /*00d0*/  IMAD.X R22, RZ, RZ, UR4, P0 ;  /* 0x00000004ff167e24 */ /* 0x001fcc00080e06ff */
[----:B------:R-:W-:Y:S05]  /*00e0*/  @!P1 BRA `(.L_x_0) ;  /* 0x0000000800d89947 */ /* 0x000fea0003800000 */
[----:B------:R-:W-:Y:S01]  /*00f0*/  BSSY.RECONVERGENT B6, `(.L_x_0) ;  /* 0x00000b5000067945 */ /* 0x000fe20003800200 */
[----:B------:R-:W-:Y:S01]  /*0100*/  LOP3.LUT R17, R23, 0xffff0, RZ, 0xc0, !PT ;  /* 0x000ffff017117812 */ /* 0x000fe200078ec0ff */
[----:B------:R-:W-:-:S07]  /*0110*/  IMAD.MOV.U32 R19, RZ, RZ, RZ ;  /* 0x000000ffff137224 */ /* 0x000fce00078e00ff */
.L_x_17:
[----:B------:R-:W-:Y:S01]  /*0120*/  MOV R16, 0x0 ;  /* 0x0000000000107802 */ /* 0x000fe20000000f00 */
[----:B-1----:R0:W-:Y:S01]  /*0130*/  STL.64 [R1], R18 ;  /* 0x0000001201007387 */ /* 0x0021e20000100a00 */
[----:B------:R-:W1:Y:S01]  /*0140*/  LDCU.64 UR4, c[0x4][0x8] ;  /* 0x01000100ff0477ac */ /* 0x000e620008000a00 */
[----:B------:R-:W-:Y:S01]  /*0150*/  IMAD.MOV.U32 R6, RZ, RZ, R2 ;  /* 0x000000ffff067224 */ /* 0x000fe200078e0002 */
[----:B------:R0:W2:Y:S01]  /*0160*/  LDC.64 R8, c[0x4][R16] ;  /* 0x0100000010087b82 */ /* 0x0000a20000000a00 */
[----:B------:R-:W-:Y:S02]  /*0170*/  IMAD.MOV.U32 R7, RZ, RZ, R22 ;  /* 0x000000ffff077224 */ /* 0x000fe400078e0016 */
[----:B-1----:R-:W-:Y:S01]  /*0180*/  IMAD.U32 R4, RZ, RZ, UR4 ;  /* 0x00000004ff047e24 */ /* 0x002fe2000f8e00ff */
[----:B0-----:R-:W-:-:S07]  /*0190*/  MOV R5, UR5 ;  /* 0x0000000500057c02 */ /* 0x001fce0008000f00 */
[----:B------:R-:W-:-:S07]  /*01a0*/  LEPC R20, `(.L_x_1) ;  /* 0x000000001014794e */ /* 0x000fce0000000000 */
[----:B--2---:R-:W-:Y:S05]  /*01b0*/  CALL.ABS.NOINC R8 ;  /* 0x0000000008007343 */ /* 0x004fea0003c00000 */
.L_x_1:
[----:B------:R-:W-:Y:S01]  /*01c0*/  IADD3 R11, PT, PT, R19, 0x1, RZ ;  /* 0x00000001130b7810 */ /* 0x000fe20007ffe0ff */
[----:B------:R-:W-:Y:S01]  /*01d0*/  IMAD.MOV.U32 R10, RZ, RZ, R18 ;  /* 0x000000ffff0a7224 */ /* 0x000fe200078e0012 */
[----:B------:R0:W1:Y:S01]  /*01e0*/  LDC.64 R8, c[0x4][R16] ;  /* 0x0100000010087b82 */ /* 0x0000620000000a00 */
[----:B------:R-:W2:Y:S01]  /*01f0*/  LDCU.64 UR4, c[0x4][0x8] ;  /* 0x01000100ff0477ac */ /* 0x000ea20008000a00 */
[----:B------:R-:W-:Y:S02]  /*0200*/  IMAD.MOV.U32 R6, RZ, RZ, R2 ;  /* 0x000000ffff067224 */ /* 0x000fe400078e0002 */
[----:B------:R0:W-:Y:S01]  /*0210*/  STL.64 [R1], R10 ;  /* 0x0000000a01007387 */ /* 0x0001e20000100a00 */
[----:B------:R-:W-:Y:S02]  /*0220*/  IMAD.MOV.U32 R7, RZ, RZ, R22 ;  /* 0x000000ffff077224 */ /* 0x000fe400078e0016 */
[----:B--2---:R-:W-:Y:S01]  /*0230*/  IMAD.U32 R4, RZ, RZ, UR4 ;  /* 0x00000004ff047e24 */ /* 0x004fe2000f8e00ff */
[----:B0-----:R-:W-:-:S07]  /*0240*/  MOV R5, UR5 ;  /* 0x0000000500057c02 */ /* 0x001fce0008000f00 */
[----:B------:R-:W-:-:S07]  /*0250*/  LEPC R20, `(.L_x_2) ;  /* 0x000000001014794e */ /* 0x000fce0000000000 */
[----:B-1----:R-:W-:Y:S05]  /*0260*/  CALL.ABS.NOINC R8 ;  /* 0x0000000008007343 */ /* 0x002fea0003c00000 */
.L_x_2:
        /* <DEDUP_REMOVED lines=11> */
.L_x_3:
        /* <DEDUP_REMOVED lines=11> */
.L_x_4:
        /* <DEDUP_REMOVED lines=11> */
.L_x_5:
        /* <DEDUP_REMOVED lines=11> */
.L_x_6:
        /* <DEDUP_REMOVED lines=11> */
.L_x_7:
        /* <DEDUP_REMOVED lines=11> */
.L_x_8:
        /* <DEDUP_REMOVED lines=11> */
.L_x_9:
        /* <DEDUP_REMOVED lines=11> */
.L_x_10:
        /* <DEDUP_REMOVED lines=11> */
.L_x_11:
        /* <DEDUP_REMOVED lines=11> */
.L_x_12:
        /* <DEDUP_REMOVED lines=11> */
.L_x_13:
        /* <DEDUP_REMOVED lines=11> */
.L_x_14:
        /* <DEDUP_REMOVED lines=11> */
.L_x_15:
        /* <DEDUP_REMOVED lines=11> */
.L_x_16:
[----:B------:R-:W-:-:S04]  /*0c10*/  IADD3 R19, PT, PT, R19, 0x10, RZ ;  /* 0x0000001013137810 */ /* 0x000fc80007ffe0ff */
[----:B------:R-:W-:-:S13]  /*0c20*/  ISETP.NE.AND P0, PT, R19, R17, PT ;  /* 0x000000111300720c */ /* 0x000fda0003f05270 */
[----:B------:R-:W-:Y:S05]  /*0c30*/  @P0 BRA `(.L_x_17) ;  /* 0xfffffff400380947 */ /* 0x000fea000383ffff */
[----:B------:R-:W-:Y:S05]  /*0c40*/  BSYNC.RECONVERGENT B6 ;  /* 0x0000000000067941 */ /* 0x000fea0003800200 */
.L_x_0:
[----:B------:R-:W-:-:S13]  /*0c50*/  ISETP.NE.AND P0, PT, R24, RZ, PT ;  /* 0x000000ff1800720c */ /* 0x000fda0003f05270 */
[----:B------:R-:W-:Y:S05]  /*0c60*/  @!P0 EXIT ;  /* 0x000000000000894d */ /* 0x000fea0003800000 */
[----:B------:R-:W-:Y:S02]  /*0c70*/  ISETP.GE.U32.AND P0, PT, R24, 0x8, PT ;  /* 0x000000081800780c */ /* 0x000fe40003f06070 */
[----:B------:R-:W-:-:S11]  /*0c80*/  LOP3.LUT R19, R23, 0x7, RZ, 0xc0, !PT ;  /* 0x0000000717137812 */ /* 0x000fd600078ec0ff */
[----:B------:R-:W-:Y:S05]  /*0c90*/  @!P0 BRA `(.L_x_18) ;  /* 0x0000000400688947 */ /* 0x000fea0003800000 */
[----:B-1----:R-:W-:Y:S01]  /*0ca0*/  IMAD.MOV.U32 R10, RZ, RZ, R18 ;  /* 0x000000ffff0a7224 */ /* 0x002fe200078e0012 */
[----:B------:R-:W-:Y:S01]  /*0cb0*/  MOV R16, 0x0 ;  /* 0x0000000000107802 */ /* 0x000fe20000000f00 */
[----:B------:R-:W-:Y:S01]  /*0cc0*/  IMAD.MOV.U32 R11, RZ, RZ, R17 ;  /* 0x000000ffff0b7224 */ /* 0x000fe200078e0011 */
[----:B------:R-:W0:Y:S01]  /*0cd0*/  LDCU.64 UR4, c[0x4][0x8] ;  /* 0x01000100ff0477ac */ /* 0x000e220008000a00 */
[----:B------:R-:W-:Y:S01]  /*0ce0*/  IMAD.MOV.U32 R6, RZ, RZ, R2 ;  /* 0x000000ffff067224 */ /* 0x000fe200078e0002 */
[----:B------:R1:W2:Y:S01]  /*0cf0*/  LDC.64 R8, c[0x4][R16] ;  /* 0x0100000010087b82 */ /* 0x0002a20000000a00 */
[----:B------:R-:W-:Y:S01]  /*0d00*/  MOV R7, R22 ;  /* 0x0000001600077202 */ /* 0x000fe20000000f00 */
[----:B------:R1:W-:Y:S01]  /*0d10*/  STL.64 [R1], R10 ;  /* 0x0000000a01007387 */ /* 0x0003e20000100a00 */
[----:B0-----:R-:W-:Y:S01]  /*0d20*/  MOV R4, UR4 ;  /* 0x0000000400047c02 */ /* 0x001fe20008000f00 */
[----:B-1----:R-:W-:-:S07]  /*0d30*/  IMAD.U32 R5, RZ, RZ, UR5 ;  /* 0x00000005ff057e24 */ /* 0x002fce000f8e00ff */
[----:B------:R-:W-:-:S07]  /*0d40*/  LEPC R20, `(.L_x_19) ;  /* 0x000000001014794e */ /* 0x000fce0000000000 */
[----:B--2---:R-:W-:Y:S05]  /*0d50*/  CALL.ABS.NOINC R8 ;  /* 0x0000000008007343 */ /* 0x004fea0003c00000 */
.L_x_19:
[----:B------:R-:W-:Y:S01]  /*0d60*/  VIADD R11, R17, 0x1 ;  /* 0x00000001110b7836 */ /* 0x000fe20000000000 */
[----:B------:R0:W1:Y:S01]  /*0d70*/  LDC.64 R8, c[0x4][R16] ;  /* 0x0100000010087b82 */ /* 0x0000620000000a00 */
[----:B------:R-:W-:Y:S01]  /*0d80*/  IMAD.MOV.U32 R10, RZ, RZ, R18 ;  /* 0x000000ffff0a7224 */ /* 0x000fe200078e0012 */
[----:B------:R-:W2:Y:S01]  /*0d90*/  LDCU.64 UR4, c[0x4][0x8] ;  /* 0x01000100ff0477ac */ /* 0x000ea20008000a00 */
[----:B------:R-:W-:Y:S01]  /*0da0*/  IMAD.MOV.U32 R6, RZ, RZ, R2 ;  /* 0x000000ffff067224 */ /* 0x000fe200078e0002 */
[----:B------:R-:W-:Y:S02]  /*0db0*/  MOV R7, R22 ;  /* 0x0000001600077202 */ /* 0x000fe40000000f00 */
[----:B------:R0:W-:Y:S01]  /*0dc0*/  STL.64 [R1], R10 ;  /* 0x0000000a01007387 */ /* 0x0001e20000100a00 */
[----:B--2---:R-:W-:Y:S01]  /*0dd0*/  MOV R4, UR4 ;  /* 0x0000000400047c02 */ /* 0x004fe20008000f00 */
[----:B0-----:R-:W-:-:S07]  /*0de0*/  IMAD.U32 R5, RZ, RZ, UR5 ;  /* 0x00000005ff057e24 */ /* 0x001fce000f8e00ff */
[----:B------:R-:W-:-:S07]  /*0df0*/  LEPC R20, `(.L_x_20) ;  /* 0x000000001014794e */ /* 0x000fce0000000000 */
[----:B-1----:R-:W-:Y:S05]  /*0e00*/  CALL.ABS.NOINC R8 ;  /* 0x0000000008007343 */ /* 0x002fea0003c00000 */
.L_x_20:
        /* <DEDUP_REMOVED lines=11> */
.L_x_21:
        /* <DEDUP_REMOVED lines=11> */
.L_x_22:
        /* <DEDUP_REMOVED lines=11> */
.L_x_23:
        /* <DEDUP_REMOVED lines=11> */
.L_x_24:
        /* <DEDUP_REMOVED lines=11> */
.L_x_25:
[----:B------:R-:W-:Y:S01]  /*1180*/  VIADD R11, R17, 0x7 ;  /* 0x00000007110b7836 */ /* 0x000fe20000000000 */
[----:B------:R-:W-:Y:S01]  /*1190*/  MOV R10, R18 ;  /* 0x00000012000a7202 */ /* 0x000fe20000000f00 */
[----:B------:R0:W1:Y:S01]  /*11a0*/  LDC.64 R8, c[0x4][R16] ;  /* 0x0100000010087b82 */ /* 0x0000620000000a00 */
[----:B------:R-:W2:Y:S01]  /*11b0*/  LDCU.64 UR4, c[0x4][0x8] ;  /* 0x01000100ff0477ac */ /* 0x000ea20008000a00 */
[----:B------:R-:W-:Y:S01]  /*11c0*/  IMAD.MOV.U32 R6, RZ, RZ, R2 ;  /* 0x000000ffff067224 */ /* 0x000fe200078e0002 */
[----:B------:R-:W-:Y:S01]  /*11d0*/  MOV R7, R22 ;  /* 0x0000001600077202 */ /* 0x000fe20000000f00 */
[----:B------:R0:W-:Y:S01]  /*11e0*/  STL.64 [R1], R10 ;  /* 0x0000000a01007387 */ /* 0x0001e20000100a00 */
[----:B--2---:R-:W-:Y:S01]  /*11f0*/  IMAD.U32 R4, RZ, RZ, UR4 ;  /* 0x00000004ff047e24 */ /* 0x004fe2000f8e00ff */
[----:B0-----:R-:W-:-:S07]  /*1200*/  MOV R5, UR5 ;  /* 0x0000000500057c02 */ /* 0x001fce0008000f00 */
[----:B------:R-:W-:-:S07]  /*1210*/  LEPC R20, `(.L_x_26) ;  /* 0x000000001014794e */ /* 0x000fce0000000000 */
[----:B-1----:R-:W-:Y:S05]  /*1220*/  CALL.ABS.NOINC R8 ;  /* 0x0000000008007343 */ /* 0x002fea0003c00000 */
.L_x_26:
[----:B------:R-:W-:-:S07]  /*1230*/  VIADD R17, R17, 0x8 ;  /* 0x0000000811117836 */ /* 0x000fce0000000000 */
.L_x_18:
[----:B------:R-:W-:-:S13]  /*1240*/  ISETP.NE.AND P0, PT, R19, RZ, PT ;  /* 0x000000ff1300720c */ /* 0x000fda0003f05270 */
[----:B------:R-:W-:Y:S05]  /*1250*/  @!P0 EXIT ;  /* 0x000000000000894d */ /* 0x000fea0003800000 */
[----:B------:R-:W-:Y:S02]  /*1260*/  ISETP.GE.U32.AND P0, PT, R19, 0x4, PT ;  /* 0x000000041300780c */ /* 0x000fe40003f06070 */
[----:B------:R-:W-:-:S11]  /*1270*/  LOP3.LUT R19, R23, 0x3, RZ, 0xc0, !PT ;  /* 0x0000000317137812 */ /* 0x000fd600078ec0ff */
[----:B------:R-:W-:Y:S05]  /*1280*/  @!P0 BRA `(.L_x_27) ;  /* 0x0000000000b88947 */ /* 0x000fea0003800000 */
[----:B-1----:R-:W-:Y:S01]  /*1290*/  MOV R10, R18 ;  /* 0x00000012000a7202 */ /* 0x002fe20000000f00 */
[----:B------:R-:W-:Y:S01]  /*12a0*/  IMAD.MOV.U32 R11, RZ, RZ, R17 ;  /* 0x000000ffff0b7224 */ /* 0x000fe200078e0011 */
[----:B------:R-:W-:Y:S01]  /*12b0*/  MOV R16, 0x0 ;  /* 0x0000000000107802 */ /* 0x000fe20000000f00 */
[----:B------:R-:W0:Y:S01]  /*12c0*/  LDCU.64 UR4, c[0x4][0x8] ;  /* 0x01000100ff0477ac */ /* 0x000e220008000a00 */
[----:B------:R-:W-:Y:S01]  /*12d0*/  MOV R6, R2 ;  /* 0x0000000200067202 */ /* 0x000fe20000000f00 */
[----:B------:R-:W-:Y:S01]  /*12e0*/  IMAD.MOV.U32 R7, RZ, RZ, R22 ;  /* 0x000000ffff077224 */ /* 0x000fe200078e0016 */
[----:B------:R1:W-:Y:S01]  /*12f0*/  STL.64 [R1], R10 ;  /* 0x0000000a01007387 */ /* 0x0003e20000100a00 */
[----:B------:R1:W2:Y:S01]  /*1300*/  LDC.64 R8, c[0x4][R16] ;  /* 0x0100000010087b82 */ /* 0x0002a20000000a00 */
[----:B0-----:R-:W-:Y:S01]  /*1310*/  MOV R4, UR4 ;  /* 0x0000000400047c02 */ /* 0x001fe20008000f00 */
[----:B-1----:R-:W-:-:S07]  /*1320*/  IMAD.U32 R5, RZ, RZ, UR5 ;  /* 0x00000005ff057e24 */ /* 0x002fce000f8e00ff */
[----:B------:R-:W-:-:S07]  /*1330*/  LEPC R20, `(.L_x_28) ;  /* 0x000000001014794e */ /* 0x000fce0000000000 */
[----:B--2---:R-:W-:Y:S05]  /*1340*/  CALL.ABS.NOINC R8 ;  /* 0x0000000008007343 */ /* 0x004fea0003c00000 */
.L_x_28:
[----:B------:R-:W-:Y:S01]  /*1350*/  IADD3 R11, PT, PT, R17, 0x1, RZ ;  /* 0x00000001110b7810 */ /* 0x000fe20007ffe0ff */
[----:B------:R-:W-:Y:S01]  /*1360*/  IMAD.MOV.U32 R10, RZ, RZ, R18 ;  /* 0x000000ffff0a7224 */ /* 0x000fe200078e0012 */
[----:B------:R0:W1:Y:S01]  /*1370*/  LDC.64 R8, c[0x4][R16] ;  /* 0x0100000010087b82 */ /* 0x0000620000000a00 */
[----:B------:R-:W2:Y:S01]  /*1380*/  LDCU.64 UR4, c[0x4][0x8] ;  /* 0x01000100ff0477ac */ /* 0x000ea20008000a00 */
[----:B------:R-:W-:Y:S01]  /*1390*/  MOV R6, R2 ;  /* 0x0000000200067202 */ /* 0x000fe20000000f00 */
[----:B------:R-:W-:Y:S01]  /*13a0*/  IMAD.MOV.U32 R7, RZ, RZ, R22 ;  /* 0x000000ffff077224 */ /* 0x000fe200078e0016 */
[----:B------:R0:W-:Y:S01]  /*13b0*/  STL.64 [R1], R10 ;  /* 0x0000000a01007387 */ /* 0x0001e20000100a00 */
[----:B--2---:R-:W-:Y:S01]  /*13c0*/  MOV R4, UR4 ;  /* 0x0000000400047c02 */ /* 0x004fe20008000f00 */
[----:B0-----:R-:W-:-:S07]  /*13d0*/  IMAD.U32 R5, RZ, RZ, UR5 ;  /* 0x00000005ff057e24 */ /* 0x001fce000f8e00ff */
[----:B------:R-:W-:-:S07]  /*13e0*/  LEPC R20, `(.L_x_29) ;  /* 0x000000001014794e */ /* 0x000fce0000000000 */
[----:B-1----:R-:W-:Y:S05]  /*13f0*/  CALL.ABS.NOINC R8 ;  /* 0x0000000008007343 */ /* 0x002fea0003c00000 */
.L_x_29:
        /* <DEDUP_REMOVED lines=11> */
.L_x_30:
        /* <DEDUP_REMOVED lines=11> */
.L_x_31:
[----:B------:R-:W-:-:S07]  /*1560*/  IADD3 R17, PT, PT, R17, 0x4, RZ ;  /* 0x0000000411117810 */ /* 0x000fce0007ffe0ff */
.L_x_27:
[----:B------:R-:W-:-:S13]  /*1570*/  ISETP.NE.AND P0, PT, R19, RZ, PT ;  /* 0x000000ff1300720c */ /* 0x000fda0003f05270 */
[----:B------:R-:W-:Y:S05]  /*1580*/  @!P0 EXIT ;  /* 0x000000000000894d */ /* 0x000fea0003800000 */
[----:B------:R-:W-:-:S07]  /*1590*/  IMAD.MOV R19, RZ, RZ, -R19 ;  /* 0x000000ffff137224 */ /* 0x000fce00078e0a13 */
.L_x_33:
[----:B------:R-:W-:Y:S01]  /*15a0*/  MOV R0, 0x0 ;  /* 0x0000000000007802 */ /* 0x000fe20000000f00 */
[----:B------:R-:W0:Y:S01]  /*15b0*/  LDCU.64 UR4, c[0x4][0x8] ;  /* 0x01000100ff0477ac */ /* 0x000e220008000a00 */
[----:B------:R-:W-:Y:S01]  /*15c0*/  VIADD R19, R19, 0x1 ;  /* 0x0000000113137836 */ /* 0x000fe20000000000 */
[----:B-1----:R-:W-:Y:S01]  /*15d0*/  MOV R16, R18 ;  /* 0x0000001200107202 */ /* 0x002fe20000000f00 */
[----:B------:R1:W2:Y:S01]  /*15e0*/  LDC.64 R8, c[0x4][R0] ;  /* 0x0100000000087b82 */ /* 0x0002a20000000a00 */
[----:B------:R-:W-:Y:S01]  /*15f0*/  MOV R6, R2 ;  /* 0x0000000200067202 */ /* 0x000fe20000000f00 */
[----:B------:R-:W-:Y:S01]  /*1600*/  IMAD.MOV.U32 R7, RZ, RZ, R22 ;  /* 0x000000ffff077224 */ /* 0x000fe200078e0016 */
[----:B------:R-:W-:Y:S01]  /*1610*/  ISETP.NE.AND P0, PT, R19, RZ, PT ;  /* 0x000000ff1300720c */ /* 0x000fe20003f05270 */
[----:B------:R3:W-:Y:S01]  /*1620*/  STL.64 [R1], R16 ;  /* 0x0000001001007387 */ /* 0x0007e20000100a00 */
[----:B0-----:R-:W-:Y:S01]  /*1630*/  MOV R4, UR4 ;  /* 0x0000000400047c02 */ /* 0x001fe20008000f00 */
[----:B------:R-:W-:Y:S01]  /*1640*/  IMAD.U32 R5, RZ, RZ, UR5 ;  /* 0x00000005ff057e24 */ /* 0x000fe2000f8e00ff */
[----:B-1-3--:R-:W-:-:S09]  /*1650*/  P2R R16, PR, RZ, 0x1 ;  /* 0x00000001ff107803 */ /* 0x00afd20000000000 */
[----:B------:R-:W-:-:S07]  /*1660*/  LEPC R20, `(.L_x_32) ;  /* 0x000000001014794e */ /* 0x000fce0000000000 */
[----:B--2---:R-:W-:Y:S05]  /*1670*/  CALL.ABS.NOINC R8 ;  /* 0x0000000008007343 */ /* 0x004fea0003c00000 */
.L_x_32:
[----:B------:R-:W-:Y:S02]  /*1680*/  ISETP.NE.AND P6, PT, R16, RZ, PT ;  /* 0x000000ff1000720c */ /* 0x000fe40003fc5270 */
[----:B------:R-:W-:-:S11]  /*1690*/  IADD3 R17, PT, PT, R17, 0x1, RZ ;  /* 0x0000000111117810 */ /* 0x000fd60007ffe0ff */
[----:B------:R-:W-:Y:S05]  /*16a0*/  @P6 BRA `(.L_x_33) ;  /* 0xfffffffc00bc6947 */ /* 0x000fea000383ffff */
[----:B------:R-:W-:Y:S05]  /*16b0*/  EXIT ;  /* 0x000000000000794d */ /* 0x000fea0003800000 */
.L_x_34:
[----:B------:R-:W-:-:S00]  /*16c0*/  BRA `(.L_x_34) ;  /* 0xfffffffc00fc7947 */ /* 0x000fc0000383ffff */
[----:B------:R-:W-:-:S00]  /*16d0*/  NOP ;  /* 0x0000000000007918 */ /* 0x000fc00000000000 */
        /* <DEDUP_REMOVED lines=10> */
.L_x_35:


//--------------------- .nv.global.init           --------------------------
	.section	.nv.global.init,"aw",@progbits
.nv.global.init:
	.type		$str,@object
	.size		$str,(.L_0 - $str)
$str:
        /*0000*/ 	.byte	0x48, 0x65, 0x6c, 0x6c, 0x6f, 0x20, 0x66, 0x72, 0x6f, 0x6d, 0x20, 0x43, 0x55, 0x44, 0x41, 0x20
        /*0010*/ 	.byte	0x74, 0x68, 0x72, 0x65, 0x61, 0x64, 0x20, 0x25, 0x64, 0x2c, 0x20, 0x69, 0x74, 0x65, 0x72, 0x61
        /*0020*/ 	.byte	0x74, 0x69, 0x6f, 0x6e, 0x20, 0x25, 0x64, 0x0a, 0x00
.L_0:


//--------------------- .nv.shared.reserved.0     --------------------------
	.section	.nv.shared.reserved.0,"aw",@nobits
	.weak		__nv_reservedSMEM_offset_0_alias
	.size		__nv_reservedSMEM_offset_0_alias, 0, 64
	.other		__nv_reservedSMEM_offset_0_alias,@"STO_CUDA_RESERVED_SHARED STV_DEFAULT"
__nv_reservedSMEM_offset_0_alias:
	.zero		0
	.zero		64


//--------------------- .nv.constant0._Z10hello_cudai --------------------------
	.section	.nv.constant0._Z10hello_cudai,"a",@progbits
	.sectionflags	@""
	.align	4
.nv.constant0._Z10hello_cudai:
	.zero		900


//--------------------- SYMBOLS --------------------------

	.type		.nv.reservedSmem.offset0,@object
	.size		.nv.reservedSmem.offset0,0x4
	.type		vprintf,@function
